//
// Generated by NVIDIA NVVM Compiler
//
// Compiler Build ID: CL-36424714
// Cuda compilation tools, release 13.0, V13.0.88
// Based on NVVM 20.0.0
//

.version 9.0
.target sm_100
.address_size 64

	// .globl	_Z7mm_cudaPdS_S_i

.visible .entry _Z7mm_cudaPdS_S_i(
	.param .u64 .ptr .align 1 _Z7mm_cudaPdS_S_i_param_0,
	.param .u64 .ptr .align 1 _Z7mm_cudaPdS_S_i_param_1,
	.param .u64 .ptr .align 1 _Z7mm_cudaPdS_S_i_param_2,
	.param .u32 _Z7mm_cudaPdS_S_i_param_3
)
{
	.reg .pred 	%p<10>;
	.reg .b32 	%r<81>;
	.reg .b64 	%rd<47>;
	.reg .b64 	%fd<67>;

	ld.param.u64 	%rd4, [_Z7mm_cudaPdS_S_i_param_0];
	ld.param.u64 	%rd5, [_Z7mm_cudaPdS_S_i_param_1];
	ld.param.u64 	%rd3, [_Z7mm_cudaPdS_S_i_param_2];
	ld.param.u32 	%r44, [_Z7mm_cudaPdS_S_i_param_3];
	cvta.to.global.u64 	%rd1, %rd5;
	cvta.to.global.u64 	%rd2, %rd4;
	mov.u32 	%r45, %ctaid.y;
	mov.u32 	%r46, %ntid.y;
	mul.lo.s32 	%r1, %r45, %r46;
	mov.u32 	%r2, %tid.y;
	add.s32 	%r47, %r1, %r2;
	mov.u32 	%r48, %ctaid.x;
	mov.u32 	%r49, %ntid.x;
	mov.u32 	%r50, %tid.x;
	mad.lo.s32 	%r4, %r48, %r49, %r50;
	max.s32 	%r51, %r4, %r47;
	setp.ge.s32 	%p1, %r51, %r44;
	@%p1 bra 	$L__BB0_13;
	mul.lo.s32 	%r5, %r44, %r4;
	and.b32  	%r6, %r44, 7;
	setp.lt.u32 	%p2, %r44, 8;
	mov.f64 	%fd66, 0d0000000000000000;
	mov.b32 	%r79, 0;
	@%p2 bra 	$L__BB0_4;
	and.b32  	%r79, %r44, 2147483640;
	neg.s32 	%r77, %r79;
	add.s32 	%r53, %r2, %r44;
	add.s32 	%r76, %r53, %r1;
	shl.b32 	%r10, %r44, 3;
	shl.b32 	%r54, %r44, 1;
	add.s32 	%r75, %r47, %r54;
	mad.lo.s32 	%r74, %r44, 3, %r47;
	shl.b32 	%r55, %r44, 2;
	add.s32 	%r73, %r47, %r55;
	mad.lo.s32 	%r72, %r44, 5, %r47;
	mad.lo.s32 	%r71, %r44, 6, %r47;
	mad.lo.s32 	%r70, %r44, 7, %r47;
	mov.f64 	%fd66, 0d0000000000000000;
	mov.u32 	%r68, %r5;
	mov.u32 	%r69, %r47;
$L__BB0_3:
	.pragma "nounroll";
	mul.wide.s32 	%rd6, %r68, 8;
	add.s64 	%rd7, %rd2, %rd6;
	ld.global.f64 	%fd16, [%rd7];
	mul.wide.u32 	%rd8, %r69, 8;
	add.s64 	%rd9, %rd1, %rd8;
	ld.global.f64 	%fd17, [%rd9];
	fma.rn.f64 	%fd18, %fd16, %fd17, %fd66;
	ld.global.f64 	%fd19, [%rd7+8];
	mul.wide.u32 	%rd10, %r76, 8;
	add.s64 	%rd11, %rd1, %rd10;
	ld.global.f64 	%fd20, [%rd11];
	fma.rn.f64 	%fd21, %fd19, %fd20, %fd18;
	ld.global.f64 	%fd22, [%rd7+16];
	mul.wide.u32 	%rd12, %r75, 8;
	add.s64 	%rd13, %rd1, %rd12;
	ld.global.f64 	%fd23, [%rd13];
	fma.rn.f64 	%fd24, %fd22, %fd23, %fd21;
	ld.global.f64 	%fd25, [%rd7+24];
	mul.wide.u32 	%rd14, %r74, 8;
	add.s64 	%rd15, %rd1, %rd14;
	ld.global.f64 	%fd26, [%rd15];
	fma.rn.f64 	%fd27, %fd25, %fd26, %fd24;
	ld.global.f64 	%fd28, [%rd7+32];
	mul.wide.u32 	%rd16, %r73, 8;
	add.s64 	%rd17, %rd1, %rd16;
	ld.global.f64 	%fd29, [%rd17];
	fma.rn.f64 	%fd30, %fd28, %fd29, %fd27;
	ld.global.f64 	%fd31, [%rd7+40];
	mul.wide.u32 	%rd18, %r72, 8;
	add.s64 	%rd19, %rd1, %rd18;
	ld.global.f64 	%fd32, [%rd19];
	fma.rn.f64 	%fd33, %fd31, %fd32, %fd30;
	ld.global.f64 	%fd34, [%rd7+48];
	mul.wide.u32 	%rd20, %r71, 8;
	add.s64 	%rd21, %rd1, %rd20;
	ld.global.f64 	%fd35, [%rd21];
	fma.rn.f64 	%fd36, %fd34, %fd35, %fd33;
	ld.global.f64 	%fd37, [%rd7+56];
	mul.wide.u32 	%rd22, %r70, 8;
	add.s64 	%rd23, %rd1, %rd22;
	ld.global.f64 	%fd38, [%rd23];
	fma.rn.f64 	%fd66, %fd37, %fd38, %fd36;
	add.s32 	%r77, %r77, 8;
	add.s32 	%r76, %r76, %r10;
	add.s32 	%r75, %r75, %r10;
	add.s32 	%r74, %r74, %r10;
	add.s32 	%r73, %r73, %r10;
	add.s32 	%r72, %r72, %r10;
	add.s32 	%r71, %r71, %r10;
	add.s32 	%r70, %r70, %r10;
	add.s32 	%r69, %r69, %r10;
	add.s32 	%r68, %r68, 8;
	setp.ne.s32 	%p3, %r77, 0;
	@%p3 bra 	$L__BB0_3;
$L__BB0_4:
	setp.eq.s32 	%p4, %r6, 0;
	@%p4 bra 	$L__BB0_12;
	and.b32  	%r38, %r44, 3;
	setp.lt.u32 	%p5, %r6, 4;
	@%p5 bra 	$L__BB0_7;
	add.s32 	%r56, %r79, %r5;
	mul.wide.s32 	%rd24, %r56, 8;
	add.s64 	%rd25, %rd2, %rd24;
	ld.global.f64 	%fd40, [%rd25];
	mad.lo.s32 	%r57, %r79, %r44, %r47;
	mul.wide.u32 	%rd26, %r57, 8;
	add.s64 	%rd27, %rd1, %rd26;
	ld.global.f64 	%fd41, [%rd27];
	fma.rn.f64 	%fd42, %fd40, %fd41, %fd66;
	ld.global.f64 	%fd43, [%rd25+8];
	add.s32 	%r58, %r57, %r44;
	mul.wide.u32 	%rd28, %r58, 8;
	add.s64 	%rd29, %rd1, %rd28;
	ld.global.f64 	%fd44, [%rd29];
	fma.rn.f64 	%fd45, %fd43, %fd44, %fd42;
	ld.global.f64 	%fd46, [%rd25+16];
	add.s32 	%r59, %r58, %r44;
	mul.wide.u32 	%rd30, %r59, 8;
	add.s64 	%rd31, %rd1, %rd30;
	ld.global.f64 	%fd47, [%rd31];
	fma.rn.f64 	%fd48, %fd46, %fd47, %fd45;
	ld.global.f64 	%fd49, [%rd25+24];
	add.s32 	%r60, %r59, %r44;
	mul.wide.u32 	%rd32, %r60, 8;
	add.s64 	%rd33, %rd1, %rd32;
	ld.global.f64 	%fd50, [%rd33];
	fma.rn.f64 	%fd66, %fd49, %fd50, %fd48;
	add.s32 	%r79, %r79, 4;
$L__BB0_7:
	setp.eq.s32 	%p6, %r38, 0;
	@%p6 bra 	$L__BB0_12;
	setp.eq.s32 	%p7, %r38, 1;
	@%p7 bra 	$L__BB0_10;
	add.s32 	%r61, %r79, %r5;
	mul.wide.s32 	%rd34, %r61, 8;
	add.s64 	%rd35, %rd2, %rd34;
	ld.global.f64 	%fd52, [%rd35];
	mad.lo.s32 	%r62, %r79, %r44, %r47;
	mul.wide.u32 	%rd36, %r62, 8;
	add.s64 	%rd37, %rd1, %rd36;
	ld.global.f64 	%fd53, [%rd37];
	fma.rn.f64 	%fd54, %fd52, %fd53, %fd66;
	ld.global.f64 	%fd55, [%rd35+8];
	add.s32 	%r63, %r62, %r44;
	mul.wide.u32 	%rd38, %r63, 8;
	add.s64 	%rd39, %rd1, %rd38;
	ld.global.f64 	%fd56, [%rd39];
	fma.rn.f64 	%fd66, %fd55, %fd56, %fd54;
	add.s32 	%r79, %r79, 2;
$L__BB0_10:
	and.b32  	%r64, %r44, 1;
	setp.eq.b32 	%p8, %r64, 1;
	not.pred 	%p9, %p8;
	@%p9 bra 	$L__BB0_12;
	add.s32 	%r65, %r79, %r5;
	mul.wide.s32 	%rd40, %r65, 8;
	add.s64 	%rd41, %rd2, %rd40;
	ld.global.f64 	%fd57, [%rd41];
	mad.lo.s32 	%r66, %r79, %r44, %r47;
	mul.wide.u32 	%rd42, %r66, 8;
	add.s64 	%rd43, %rd1, %rd42;
	ld.global.f64 	%fd58, [%rd43];
	fma.rn.f64 	%fd66, %fd57, %fd58, %fd66;
$L__BB0_12:
	add.s32 	%r67, %r5, %r47;
	cvta.to.global.u64 	%rd44, %rd3;
	mul.wide.s32 	%rd45, %r67, 8;
	add.s64 	%rd46, %rd44, %rd45;
	st.global.f64 	[%rd46], %fd66;
$L__BB0_13:
	ret;

}


// ===== COMPILED SASS (sm_100) =====

	.target	sm_100

	.elftype	@"ET_EXEC"


//--------------------- .note.nv.tkinfo           --------------------------
	.section	.note.nv.tkinfo,"",@"SHT_NOTE"
	.sectionflags	@"SHF_NOTE_NV_TKINFO"
	.tkinfo
        /*0018*/ 	.word	0x00000002
        /*0030*/ 	.string	""
        /*0030*/ 	.string	"ptxas"
        /*0030*/ 	.string	"Cuda compilation tools, release 13.0, V13.0.88"
        /*0030*/ 	.string	"Build cuda_13.0.r13.0/compiler.36424714_0"
        /*0030*/ 	.string	"-arch sm_100 -m 64 "



//--------------------- .note.nv.cuinfo           --------------------------
	.section	.note.nv.cuinfo,"",@"SHT_NOTE"
	.sectionflags	@"SHF_NOTE_NV_CUINFO"
        /*0018*/ 	.short	0x0002
        /*001a*/ 	.short	0x0064
        /*001c*/ 	.short	0x0082
	.zero		2


//--------------------- .nv.info                  --------------------------
	.section	.nv.info,"",@"SHT_CUDA_INFO"
	.align	4


	//----- nvinfo : EIATTR_REGCOUNT
	.align		4
        /*0000*/ 	.byte	0x04, 0x2f
        /*0002*/ 	.short	(.L_1 - .L_0)
	.align		4
.L_0:
        /*0004*/ 	.word	index@(_Z7mm_cudaPdS_S_i)
        /*0008*/ 	.word	0x00000020


	//----- nvinfo : EIATTR_FRAME_SIZE
	.align		4
.L_1:
        /*000c*/ 	.byte	0x04, 0x11
        /*000e*/ 	.short	(.L_3 - .L_2)
	.align		4
.L_2:
        /*0010*/ 	.word	index@(_Z7mm_cudaPdS_S_i)
        /*0014*/ 	.word	0x00000000


	//----- nvinfo : EIATTR_MIN_STACK_SIZE
	.align		4
.L_3:
        /*0018*/ 	.byte	0x04, 0x12
        /*001a*/ 	.short	(.L_5 - .L_4)
	.align		4
.L_4:
        /*001c*/ 	.word	index@(_Z7mm_cudaPdS_S_i)
        /*0020*/ 	.word	0x00000000
.L_5:


//--------------------- .nv.compat                --------------------------
	.section	.nv.compat,"",@"SHT_CUDA_COMPAT_INFO"
	.align	4
        /*0000*/ 	.byte	0x02, 0x09, 0x00, 0x00, 0x02, 0x02, 0x01, 0x00, 0x02, 0x05, 0x05, 0x00, 0x03, 0x07, 0x01, 0x01
        /*0010*/ 	.byte	0x02, 0x03, 0x00, 0x00, 0x02, 0x06, 0x01, 0x00, 0x04, 0x0b, 0x08, 0x00, 0x01, 0x00, 0x00, 0x00
        /*0020*/ 	.byte	0x00, 0x00, 0x00, 0x00


//--------------------- .nv.info._Z7mm_cudaPdS_S_i --------------------------
	.section	.nv.info._Z7mm_cudaPdS_S_i,"",@"SHT_CUDA_INFO"
	.sectionflags	@""
	.align	4


	//----- nvinfo : EIATTR_CUDA_API_VERSION
	.align		4
        /*0000*/ 	.byte	0x04, 0x37
        /*0002*/ 	.short	(.L_7 - .L_6)
.L_6:
        /*0004*/ 	.word	0x00000082


	//----- nvinfo : EIATTR_KPARAM_INFO
	.align		4
.L_7:
        /*0008*/ 	.byte	0x04, 0x17
        /*000a*/ 	.short	(.L_9 - .L_8)
.L_8:
        /*000c*/ 	.word	0x00000000
        /*0010*/ 	.short	0x0003
        /*0012*/ 	.short	0x0018
        /*0014*/ 	.byte	0x00, 0xf0, 0x11, 0x00


	//----- nvinfo : EIATTR_KPARAM_INFO
	.align		4
.L_9:
        /*0018*/ 	.byte	0x04, 0x17
        /*001a*/ 	.short	(.L_11 - .L_10)
.L_10:
        /*001c*/ 	.word	0x00000000
        /*0020*/ 	.short	0x0002
        /*0022*/ 	.short	0x0010
        /*0024*/ 	.byte	0x00, 0xf5, 0x21, 0x00


	//----- nvinfo : EIATTR_KPARAM_INFO
	.align		4
.L_11:
        /*0028*/ 	.byte	0x04, 0x17
        /*002a*/ 	.short	(.L_13 - .L_12)
.L_12:
        /*002c*/ 	.word	0x00000000
        /*0030*/ 	.short	0x0001
        /*0032*/ 	.short	0x0008
        /*0034*/ 	.byte	0x00, 0xf5, 0x21, 0x00


	//----- nvinfo : EIATTR_KPARAM_INFO
	.align		4
.L_13:
        /*0038*/ 	.byte	0x04, 0x17
        /*003a*/ 	.short	(.L_15 - .L_14)
.L_14:
        /*003c*/ 	.word	0x00000000
        /*0040*/ 	.short	0x0000
        /*0042*/ 	.short	0x0000
        /*0044*/ 	.byte	0x00, 0xf5, 0x21, 0x00


	//----- nvinfo : EIATTR_SPARSE_MMA_MASK
	.align		4
.L_15:
        /*0048*/ 	.byte	0x03, 0x50
        /*004a*/ 	.short	0x0000


	//----- nvinfo : EIATTR_MAXREG_COUNT
	.align		4
        /*004c*/ 	.byte	0x03, 0x1b
        /*004e*/ 	.short	0x00ff


	//----- nvinfo : EIATTR_MERCURY_ISA_VERSION
	.align		4
        /*0050*/ 	.byte	0x03, 0x5f
        /*0052*/ 	.short	0x0101


	//----- nvinfo : EIATTR_VRC_CTA_INIT_COUNT
	.align		4
        /*0054*/ 	.byte	0x02, 0x4a
	.zero		1
	.zero		1


	//----- nvinfo : EIATTR_EXIT_INSTR_OFFSETS
	.align		4
        /*0058*/ 	.byte	0x04, 0x1c
        /*005a*/ 	.short	(.L_17 - .L_16)


	//   ....[0]....
.L_16:
        /*005c*/ 	.word	0x000000d0


	//   ....[1]....
        /*0060*/ 	.word	0x000008f0


	//----- nvinfo : EIATTR_CBANK_PARAM_SIZE
	.align		4
.L_17:
        /*0064*/ 	.byte	0x03, 0x19
        /*0066*/ 	.short	0x001c


	//----- nvinfo : EIATTR_PARAM_CBANK
	.align		4
        /*0068*/ 	.byte	0x04, 0x0a
        /*006a*/ 	.short	(.L_19 - .L_18)
	.align		4
.L_18:
        /*006c*/ 	.word	index@(.nv.constant0._Z7mm_cudaPdS_S_i)
        /*0070*/ 	.short	0x0380
        /*0072*/ 	.short	0x001c


	//----- nvinfo : EIATTR_SW_WAR
	.align		4
.L_19:
        /*0074*/ 	.byte	0x04, 0x36
        /*0076*/ 	.short	(.L_21 - .L_20)
.L_20:
        /*0078*/ 	.word	0x00000008
.L_21:


//--------------------- .nv.callgraph             --------------------------
	.section	.nv.callgraph,"",@"SHT_CUDA_CALLGRAPH"
	.align	4
	.sectionentsize	8
	.align		4
        /*0000*/ 	.word	0x00000000
	.align		4
        /*0004*/ 	.word	0xffffffff
	.align		4
        /*0008*/ 	.word	0x00000000
	.align		4
        /*000c*/ 	.word	0xfffffffe
	.align		4
        /*0010*/ 	.word	0x00000000
	.align		4
        /*0014*/ 	.word	0xfffffffd
	.align		4
        /*0018*/ 	.word	0x00000000
	.align		4
        /*001c*/ 	.word	0xfffffffc


//--------------------- .text._Z7mm_cudaPdS_S_i   --------------------------
	.section	.text._Z7mm_cudaPdS_S_i,"ax",@progbits
	.align	128
        .global         _Z7mm_cudaPdS_S_i
        .type           _Z7mm_cudaPdS_S_i,@function
        .size           _Z7mm_cudaPdS_S_i,(.L_x_5 - _Z7mm_cudaPdS_S_i)
        .other          _Z7mm_cudaPdS_S_i,@"STO_CUDA_ENTRY STV_DEFAULT"
_Z7mm_cudaPdS_S_i:
.text._Z7mm_cudaPdS_S_i:
[----:B------:R-:W-:Y:S01]  /*0000*/  LDC R1, c[0x0][0x37c] ;  /* 0x0000df00ff017b82 */ /* 0x000fe20000000800 */
[----:B------:R-:W0:Y:S07]  /*0010*/  S2R R0, SR_TID.X ;  /* 0x0000000000007919 */ /* 0x000e2e0000002100 */
[----:B------:R-:W1:Y:S01]  /*0020*/  S2UR UR4, SR_CTAID.Y ;  /* 0x00000000000479c3 */ /* 0x000e620000002600 */
[----:B------:R-:W1:Y:S01]  /*0030*/  LDCU UR5, c[0x0][0x364] ;  /* 0x00006c80ff0577ac */ /* 0x000e620008000800 */
[----:B------:R-:W2:Y:S06]  /*0040*/  S2R R8, SR_TID.Y ;  /* 0x0000000000087919 */ /* 0x000eac0000002200 */
[----:B------:R-:W0:Y:S08]  /*0050*/  S2UR UR6, SR_CTAID.X ;  /* 0x00000000000679c3 */ /* 0x000e300000002500 */
[----:B------:R-:W0:Y:S08]  /*0060*/  LDC R7, c[0x0][0x360] ;  /* 0x0000d800ff077b82 */ /* 0x000e300000000800 */
[----:B------:R-:W3:Y:S01]  /*0070*/  LDC R3, c[0x0][0x398] ;  /* 0x0000e600ff037b82 */ /* 0x000ee20000000800 */
[----:B-1----:R-:W-:-:S06]  /*0080*/  UIMAD UR4, UR4, UR5, URZ ;  /* 0x00000005040472a4 */ /* 0x002fcc000f8e02ff */
[----:B--2---:R-:W-:Y:S01]  /*0090*/  IADD3 R4, PT, PT, R8, UR4, RZ ;  /* 0x0000000408047c10 */ /* 0x004fe2000fffe0ff */
[----:B0-----:R-:W-:-:S05]  /*00a0*/  IMAD R7, R7, UR6, R0 ;  /* 0x0000000607077c24 */ /* 0x001fca000f8e0200 */
[----:B------:R-:W-:-:S04]  /*00b0*/  VIMNMX R0, PT, PT, R4, R7, !PT ;  /* 0x0000000704007248 */ /* 0x000fc80007fe0100 */
[----:B---3--:R-:W-:-:S13]  /*00c0*/  ISETP.GE.AND P0, PT, R0, R3, PT ;  /* 0x000000030000720c */ /* 0x008fda0003f06270 */
[----:B------:R-:W-:Y:S05]  /*00d0*/  @P0 EXIT ;  /* 0x000000000000094d */ /* 0x000fea0003800000 */
[C---:B------:R-:W-:Y:S01]  /*00e0*/  ISETP.GE.U32.AND P1, PT, R3.reuse, 0x8, PT ;  /* 0x000000080300780c */ /* 0x040fe20003f26070 */
[----:B------:R-:W0:Y:S01]  /*00f0*/  LDCU.64 UR6, c[0x0][0x358] ;  /* 0x00006b00ff0677ac */ /* 0x000e220008000a00 */
[----:B------:R-:W-:Y:S01]  /*0100*/  LOP3.LUT R5, R3, 0x7, RZ, 0xc0, !PT ;  /* 0x0000000703057812 */ /* 0x000fe200078ec0ff */
[----:B------:R-:W-:Y:S02]  /*0110*/  HFMA2 R6, -RZ, RZ, 0, 0 ;  /* 0x00000000ff067431 */ /* 0x000fe400000001ff */
[----:B------:R-:W-:Y:S01]  /*0120*/  IMAD R7, R7, R3, RZ ;  /* 0x0000000307077224 */ /* 0x000fe200078e02ff */
[----:B------:R-:W-:Y:S02]  /*0130*/  CS2R R22, SRZ ;  /* 0x0000000000167805 */ /* 0x000fe4000001ff00 */
[----:B------:R-:W-:-:S05]  /*0140*/  ISETP.NE.AND P0, PT, R5, RZ, PT ;  /* 0x000000ff0500720c */ /* 0x000fca0003f05270 */
[----:B------:R-:W-:Y:S08]  /*0150*/  @!P1 BRA `(.L_x_0) ;  /* 0x0000000000ec9947 */ /* 0x000ff00003800000 */
[C---:B------:R-:W-:Y:S01]  /*0160*/  LOP3.LUT R6, R3.reuse, 0x7ffffff8, RZ, 0xc0, !PT ;  /* 0x7ffffff803067812 */ /* 0x040fe200078ec0ff */
[C---:B------:R-:W-:Y:S01]  /*0170*/  IMAD R10, R3.reuse, 0x2, R4 ;  /* 0x00000002030a7824 */ /* 0x040fe200078e0204 */
[C---:B------:R-:W-:Y:S01]  /*0180*/  IADD3 R8, PT, PT, R3.reuse, UR4, R8 ;  /* 0x0000000403087c10 */ /* 0x040fe2000fffe008 */
[C-C-:B------:R-:W-:Y:S01]  /*0190*/  IMAD R9, R3.reuse, 0x3, R4.reuse ;  /* 0x0000000303097824 */ /* 0x140fe200078e0204 */
[C---:B------:R-:W-:Y:S01]  /*01a0*/  LEA R11, R3.reuse, R4, 0x2 ;  /* 0x00000004030b7211 */ /* 0x040fe200078e10ff */
[C-C-:B------:R-:W-:Y:S01]  /*01b0*/  IMAD R24, R3.reuse, 0x5, R4.reuse ;  /* 0x0000000503187824 */ /* 0x140fe200078e0204 */
[----:B------:R-:W-:Y:S01]  /*01c0*/  MOV R0, R7 ;  /* 0x0000000700007202 */ /* 0x000fe20000000f00 */
[C-C-:B------:R-:W-:Y:S01]  /*01d0*/  IMAD R25, R3.reuse, 0x6, R4.reuse ;  /* 0x0000000603197824 */ /* 0x140fe200078e0204 */
[----:B------:R-:W-:Y:S01]  /*01e0*/  CS2R R22, SRZ ;  /* 0x0000000000167805 */ /* 0x000fe2000001ff00 */
[--C-:B------:R-:W-:Y:S01]  /*01f0*/  IMAD R26, R3, 0x7, R4.reuse ;  /* 0x00000007031a7824 */ /* 0x100fe200078e0204 */
[----:B------:R-:W-:Y:S01]  /*0200*/  IADD3 R2, PT, PT, -R6, RZ, RZ ;  /* 0x000000ff06027210 */ /* 0x000fe20007ffe1ff */
[----:B------:R-:W-:-:S07]  /*0210*/  IMAD.MOV.U32 R27, RZ, RZ, R4 ;  /* 0x000000ffff1b7224 */ /* 0x000fce00078e0004 */
.L_x_1:
[----:B------:R-:W1:Y:S08]  /*0220*/  LDC.64 R20, c[0x0][0x388] ;  /* 0x0000e200ff147b82 */ /* 0x000e700000000a00 */
[----:B------:R-:W2:Y:S01]  /*0230*/  LDC.64 R12, c[0x0][0x380] ;  /* 0x0000e000ff0c7b82 */ /* 0x000ea20000000a00 */
[----:B-1----:R-:W-:-:S05]  /*0240*/  IMAD.WIDE.U32 R28, R27, 0x8, R20 ;  /* 0x000000081b1c7825 */ /* 0x002fca00078e0014 */
[----:B0-----:R-:W3:Y:S01]  /*0250*/  LDG.E.64 R18, desc[UR6][R28.64] ;  /* 0x000000061c127981 */ /* 0x001ee2000c1e1b00 */
[----:B--2---:R-:W-:-:S05]  /*0260*/  IMAD.WIDE R12, R0, 0x8, R12 ;  /* 0x00000008000c7825 */ /* 0x004fca00078e020c */
[----:B------:R-:W3:Y:S02]  /*0270*/  LDG.E.64 R14, desc[UR6][R12.64] ;  /* 0x000000060c0e7981 */ /* 0x000ee4000c1e1b00 */
[----:B---3--:R-:W-:Y:S01]  /*0280*/  DFMA R18, R14, R18, R22 ;  /* 0x000000120e12722b */ /* 0x008fe20000000016 */
[--C-:B------:R-:W-:Y:S01]  /*0290*/  IMAD.WIDE.U32 R22, R8, 0x8, R20.reuse ;  /* 0x0000000808167825 */ /* 0x100fe200078e0014 */
[----:B------:R-:W2:Y:S04]  /*02a0*/  LDG.E.64 R14, desc[UR6][R12.64+0x8] ;  /* 0x000008060c0e7981 */ /* 0x000ea8000c1e1b00 */
[----:B------:R-:W2:Y:S01]  /*02b0*/  LDG.E.64 R16, desc[UR6][R22.64] ;  /* 0x0000000616107981 */ /* 0x000ea2000c1e1b00 */
[----:B------:R-:W-:Y:S01]  /*02c0*/  IMAD.WIDE.U32 R28, R10, 0x8, R20 ;  /* 0x000000080a1c7825 */ /* 0x000fe200078e0014 */
[----:B--2---:R-:W-:-:S04]  /*02d0*/  DFMA R16, R14, R16, R18 ;  /* 0x000000100e10722b */ /* 0x004fc80000000012 */
[----:B------:R-:W2:Y:S04]  /*02e0*/  LDG.E.64 R18, desc[UR6][R28.64] ;  /* 0x000000061c127981 */ /* 0x000ea8000c1e1b00 */
[----:B------:R-:W2:Y:S01]  /*02f0*/  LDG.E.64 R14, desc[UR6][R12.64+0x10] ;  /* 0x000010060c0e7981 */ /* 0x000ea2000c1e1b00 */
[----:B------:R-:W-:Y:S01]  /*0300*/  IMAD.WIDE.U32 R22, R9, 0x8, R20 ;  /* 0x0000000809167825 */ /* 0x000fe200078e0014 */
[----:B--2---:R-:W-:-:S04]  /*0310*/  DFMA R18, R14, R18, R16 ;  /* 0x000000120e12722b */ /* 0x004fc80000000010 */
[----:B------:R0:W2:Y:S04]  /*0320*/  LDG.E.64 R16, desc[UR6][R22.64] ;  /* 0x0000000616107981 */ /* 0x0000a8000c1e1b00 */
[----:B------:R-:W2:Y:S01]  /*0330*/  LDG.E.64 R14, desc[UR6][R12.64+0x18] ;  /* 0x000018060c0e7981 */ /* 0x000ea2000c1e1b00 */
[----:B0-----:R-:W-:Y:S01]  /*0340*/  IMAD.WIDE.U32 R22, R11, 0x8, R20 ;  /* 0x000000080b167825 */ /* 0x001fe200078e0014 */
[----:B--2---:R-:W-:-:S04]  /*0350*/  DFMA R16, R14, R16, R18 ;  /* 0x000000100e10722b */ /* 0x004fc80000000012 */
[----:B------:R-:W2:Y:S04]  /*0360*/  LDG.E.64 R18, desc[UR6][R22.64] ;  /* 0x0000000616127981 */ /* 0x000ea8000c1e1b00 */
[----:B------:R-:W2:Y:S01]  /*0370*/  LDG.E.64 R14, desc[UR6][R12.64+0x20] ;  /* 0x000020060c0e7981 */ /* 0x000ea2000c1e1b00 */
[----:B------:R-:W-:-:S03]  /*0380*/  IMAD.WIDE.U32 R28, R24, 0x8, R20 ;  /* 0x00000008181c7825 */ /* 0x000fc600078e0014 */
[----:B------:R-:W3:Y:S01]  /*0390*/  LDG.E.64 R22, desc[UR6][R12.64+0x38] ;  /* 0x000038060c167981 */ /* 0x000ee2000c1e1b00 */
[----:B--2---:R-:W-:-:S03]  /*03a0*/  DFMA R18, R14, R18, R16 ;  /* 0x000000120e12722b */ /* 0x004fc60000000010 */
[----:B------:R-:W2:Y:S04]  /*03b0*/  LDG.E.64 R14, desc[UR6][R28.64] ;  /* 0x000000061c0e7981 */ /* 0x000ea8000c1e1b00 */
[----:B------:R-:W2:Y:S01]  /*03c0*/  LDG.E.64 R16, desc[UR6][R12.64+0x28] ;  /* 0x000028060c107981 */ /* 0x000ea2000c1e1b00 */
[----:B------:R-:W-:Y:S01]  /*03d0*/  IADD3 R2, PT, PT, R2, 0x8, RZ ;  /* 0x0000000802027810 */ /* 0x000fe20007ffe0ff */
[----:B--2---:R-:W-:Y:S01]  /*03e0*/  DFMA R14, R16, R14, R18 ;  /* 0x0000000e100e722b */ /* 0x004fe20000000012 */
[--C-:B------:R-:W-:Y:S01]  /*03f0*/  IMAD.WIDE.U32 R16, R25, 0x8, R20.reuse ;  /* 0x0000000819107825 */ /* 0x100fe200078e0014 */
[----:B------:R-:W2:Y:S03]  /*0400*/  LDG.E.64 R18, desc[UR6][R12.64+0x30] ;  /* 0x000030060c127981 */ /* 0x000ea6000c1e1b00 */
[----:B------:R-:W-:-:S02]  /*0410*/  IMAD.WIDE.U32 R20, R26, 0x8, R20 ;  /* 0x000000081a147825 */ /* 0x000fc400078e0014 */
[----:B------:R-:W2:Y:S04]  /*0420*/  LDG.E.64 R16, desc[UR6][R16.64] ;  /* 0x0000000610107981 */ /* 0x000ea8000c1e1b00 */
[----:B------:R-:W3:Y:S01]  /*0430*/  LDG.E.64 R20, desc[UR6][R20.64] ;  /* 0x0000000614147981 */ /* 0x000ee2000c1e1b00 */
[----:B------:R-:W-:Y:S01]  /*0440*/  ISETP.NE.AND P1, PT, R2, RZ, PT ;  /* 0x000000ff0200720c */ /* 0x000fe20003f25270 */
[----:B------:R-:W-:Y:S01]  /*0450*/  VIADD R0, R0, 0x8 ;  /* 0x0000000800007836 */ /* 0x000fe20000000000 */
[C---:B------:R-:W-:Y:S01]  /*0460*/  LEA R8, R3.reuse, R8, 0x3 ;  /* 0x0000000803087211 */ /* 0x040fe200078e18ff */
[C---:B------:R-:W-:Y:S01]  /*0470*/  IMAD R9, R3.reuse, 0x8, R9 ;  /* 0x0000000803097824 */ /* 0x040fe200078e0209 */
[C---:B------:R-:W-:Y:S01]  /*0480*/  LEA R10, R3.reuse, R10, 0x3 ;  /* 0x0000000a030a7211 */ /* 0x040fe200078e18ff */
[C---:B------:R-:W-:Y:S01]  /*0490*/  IMAD R26, R3.reuse, 0x8, R26 ;  /* 0x00000008031a7824 */ /* 0x040fe200078e021a */
[----:B------:R-:W-:-:S02]  /*04a0*/  LEA R11, R3, R11, 0x3 ;  /* 0x0000000b030b7211 */ /* 0x000fc400078e18ff */
[C---:B------:R-:W-:Y:S02]  /*04b0*/  LEA R24, R3.reuse, R24, 0x3 ;  /* 0x0000001803187211 */ /* 0x040fe400078e18ff */
[C---:B------:R-:W-:Y:S02]  /*04c0*/  LEA R25, R3.reuse, R25, 0x3 ;  /* 0x0000001903197211 */ /* 0x040fe400078e18ff */
[----:B------:R-:W-:Y:S01]  /*04d0*/  LEA R27, R3, R27, 0x3 ;  /* 0x0000001b031b7211 */ /* 0x000fe200078e18ff */
[----:B--2---:R-:W-:-:S08]  /*04e0*/  DFMA R14, R18, R16, R14 ;  /* 0x00000010120e722b */ /* 0x004fd0000000000e */
[----:B---3--:R-:W-:Y:S01]  /*04f0*/  DFMA R22, R22, R20, R14 ;  /* 0x000000141616722b */ /* 0x008fe2000000000e */
[----:B------:R-:W-:Y:S10]  /*0500*/  @P1 BRA `(.L_x_1) ;  /* 0xfffffffc00441947 */ /* 0x000ff4000383ffff */
.L_x_0:
[----:B------:R-:W-:Y:S05]  /*0510*/  @!P0 BRA `(.L_x_2) ;  /* 0x0000000000e48947 */ /* 0x000fea0003800000 */
[----:B------:R-:W-:Y:S02]  /*0520*/  ISETP.GE.U32.AND P0, PT, R5, 0x4, PT ;  /* 0x000000040500780c */ /* 0x000fe40003f06070 */
[----:B------:R-:W-:-:S04]  /*0530*/  LOP3.LUT R0, R3, 0x3, RZ, 0xc0, !PT ;  /* 0x0000000303007812 */ /* 0x000fc800078ec0ff */
[----:B------:R-:W-:-:S07]  /*0540*/  ISETP.NE.AND P1, PT, R0, RZ, PT ;  /* 0x000000ff0000720c */ /* 0x000fce0003f25270 */
[----:B------:R-:W-:Y:S06]  /*0550*/  @!P0 BRA `(.L_x_3) ;  /* 0x0000000000648947 */ /* 0x000fec0003800000 */
[----:B------:R-:W1:Y:S01]  /*0560*/  LDC.64 R24, c[0x0][0x388] ;  /* 0x0000e200ff187b82 */ /* 0x000e620000000a00 */
[----:B------:R-:W-:Y:S01]  /*0570*/  IADD3 R5, PT, PT, R7, R6, RZ ;  /* 0x0000000607057210 */ /* 0x000fe20007ffe0ff */
[----:B------:R-:W-:-:S06]  /*0580*/  IMAD R2, R6, R3, R4 ;  /* 0x0000000306027224 */ /* 0x000fcc00078e0204 */
[----:B------:R-:W2:Y:S01]  /*0590*/  LDC.64 R20, c[0x0][0x380] ;  /* 0x0000e000ff147b82 */ /* 0x000ea20000000a00 */
[C---:B-1----:R-:W-:Y:S01]  /*05a0*/  IMAD.WIDE.U32 R10, R2.reuse, 0x8, R24 ;  /* 0x00000008020a7825 */ /* 0x042fe200078e0018 */
[----:B------:R-:W-:-:S05]  /*05b0*/  IADD3 R2, PT, PT, R2, R3, RZ ;  /* 0x0000000302027210 */ /* 0x000fca0007ffe0ff */
[----:B0-----:R-:W3:Y:S01]  /*05c0*/  LDG.E.64 R10, desc[UR6][R10.64] ;  /* 0x000000060a0a7981 */ /* 0x001ee2000c1e1b00 */
[----:B--2---:R-:W-:-:S05]  /*05d0*/  IMAD.WIDE R20, R5, 0x8, R20 ;  /* 0x0000000805147825 */ /* 0x004fca00078e0214 */
[----:B------:R-:W3:Y:S01]  /*05e0*/  LDG.E.64 R8, desc[UR6][R20.64] ;  /* 0x0000000614087981 */ /* 0x000ee2000c1e1b00 */
[----:B------:R-:W-:-:S03]  /*05f0*/  IMAD.WIDE.U32 R14, R2, 0x8, R24 ;  /* 0x00000008020e7825 */ /* 0x000fc600078e0018 */
[----:B------:R-:W2:Y:S01]  /*0600*/  LDG.E.64 R12, desc[UR6][R20.64+0x8] ;  /* 0x00000806140c7981 */ /* 0x000ea2000c1e1b00 */
[----:B------:R-:W-:-:S03]  /*0610*/  IMAD.IADD R2, R2, 0x1, R3 ;  /* 0x0000000102027824 */ /* 0x000fc600078e0203 */
[----:B------:R-:W2:Y:S01]  /*0620*/  LDG.E.64 R14, desc[UR6][R14.64] ;  /* 0x000000060e0e7981 */ /* 0x000ea2000c1e1b00 */
[C-C-:B------:R-:W-:Y:S01]  /*0630*/  IMAD.WIDE.U32 R18, R2.reuse, 0x8, R24.reuse ;  /* 0x0000000802127825 */ /* 0x140fe200078e0018 */
[----:B------:R-:W-:Y:S02]  /*0640*/  IADD3 R5, PT, PT, R2, R3, RZ ;  /* 0x0000000302057210 */ /* 0x000fe40007ffe0ff */
[----:B------:R-:W4:Y:S04]  /*0650*/  LDG.E.64 R16, desc[UR6][R20.64+0x10] ;  /* 0x0000100614107981 */ /* 0x000f28000c1e1b00 */
[----:B------:R-:W4:Y:S01]  /*0660*/  LDG.E.64 R18, desc[UR6][R18.64] ;  /* 0x0000000612127981 */ /* 0x000f22000c1e1b00 */
[----:B------:R-:W-:-:S03]  /*0670*/  IMAD.WIDE.U32 R24, R5, 0x8, R24 ;  /* 0x0000000805187825 */ /* 0x000fc600078e0018 */
[----:B------:R-:W5:Y:S04]  /*0680*/  LDG.E.64 R26, desc[UR6][R20.64+0x18] ;  /* 0x00001806141a7981 */ /* 0x000f68000c1e1b00 */
[----:B------:R-:W5:Y:S01]  /*0690*/  LDG.E.64 R24, desc[UR6][R24.64] ;  /* 0x0000000618187981 */ /* 0x000f62000c1e1b00 */
[----:B------:R-:W-:Y:S01]  /*06a0*/  IADD3 R6, PT, PT, R6, 0x4, RZ ;  /* 0x0000000406067810 */ /* 0x000fe20007ffe0ff */
[----:B---3--:R-:W-:-:S08]  /*06b0*/  DFMA R8, R8, R10, R22 ;  /* 0x0000000a0808722b */ /* 0x008fd00000000016 */
[----:B--2---:R-:W-:-:S08]  /*06c0*/  DFMA R8, R12, R14, R8 ;  /* 0x0000000e0c08722b */ /* 0x004fd00000000008 */
[----:B----4-:R-:W-:-:S08]  /*06d0*/  DFMA R8, R16, R18, R8 ;  /* 0x000000121008722b */ /* 0x010fd00000000008 */
[----:B-----5:R-:W-:-:S11]  /*06e0*/  DFMA R22, R26, R24, R8 ;  /* 0x000000181a16722b */ /* 0x020fd60000000008 */
.L_x_3:
[----:B------:R-:W-:Y:S05]  /*06f0*/  @!P1 BRA `(.L_x_2) ;  /* 0x00000000006c9947 */ /* 0x000fea0003800000 */
[----:B------:R-:W1:Y:S01]  /*0700*/  LDC.64 R16, c[0x0][0x388] ;  /* 0x0000e200ff107b82 */ /* 0x000e620000000a00 */
[----:B------:R-:W-:Y:S02]  /*0710*/  ISETP.NE.AND P0, PT, R0, 0x1, PT ;  /* 0x000000010000780c */ /* 0x000fe40003f05270 */
[----:B------:R-:W-:-:S04]  /*0720*/  LOP3.LUT R2, R3, 0x1, RZ, 0xc0, !PT ;  /* 0x0000000103027812 */ /* 0x000fc800078ec0ff */
[----:B------:R-:W-:Y:S01]  /*0730*/  ISETP.NE.U32.AND P1, PT, R2, 0x1, PT ;  /* 0x000000010200780c */ /* 0x000fe20003f25070 */
[----:B------:R-:W2:Y:S06]  /*0740*/  LDC.64 R18, c[0x0][0x380] ;  /* 0x0000e000ff127b82 */ /* 0x000eac0000000a00 */
[----:B------:R-:W-:Y:S01]  /*0750*/  @P0 IMAD R0, R6, R3, R4 ;  /* 0x0000000306000224 */ /* 0x000fe200078e0204 */
[----:B------:R-:W-:Y:S01]  /*0760*/  @P0 IADD3 R5, PT, PT, R7, R6, RZ ;  /* 0x0000000607050210 */ /* 0x000fe20007ffe0ff */
[----:B------:R-:W3:Y:S08]  /*0770*/  LDC.64 R14, c[0x0][0x380] ;  /* 0x0000e000ff0e7b82 */ /* 0x000ef00000000a00 */
[----:B------:R-:W4:Y:S01]  /*0780*/  LDC.64 R12, c[0x0][0x388] ;  /* 0x0000e200ff0c7b82 */ /* 0x000f220000000a00 */
[----:B-1----:R-:W-:Y:S01]  /*0790*/  @P0 IMAD.WIDE.U32 R8, R0, 0x8, R16 ;  /* 0x0000000800080825 */ /* 0x002fe200078e0010 */
[----:B------:R-:W-:-:S05]  /*07a0*/  @P0 IADD3 R6, PT, PT, R6, 0x2, RZ ;  /* 0x0000000206060810 */ /* 0x000fca0007ffe0ff */
[----:B0-----:R-:W5:Y:S01]  /*07b0*/  @P0 LDG.E.64 R8, desc[UR6][R8.64] ;  /* 0x0000000608080981 */ /* 0x001f62000c1e1b00 */
[----:B--2---:R-:W-:-:S04]  /*07c0*/  @P0 IMAD.WIDE R18, R5, 0x8, R18 ;  /* 0x0000000805120825 */ /* 0x004fc800078e0212 */
[----:B------:R-:W-:Y:S01]  /*07d0*/  @P0 IMAD.IADD R5, R0, 0x1, R3 ;  /* 0x0000000100050824 */ /* 0x000fe200078e0203 */
[----:B------:R-:W5:Y:S03]  /*07e0*/  @P0 LDG.E.64 R10, desc[UR6][R18.64] ;  /* 0x00000006120a0981 */ /* 0x000f66000c1e1b00 */
[----:B------:R-:W-:Y:S01]  /*07f0*/  @P0 IMAD.WIDE.U32 R16, R5, 0x8, R16 ;  /* 0x0000000805100825 */ /* 0x000fe200078e0010 */
[----:B------:R-:W-:-:S03]  /*0800*/  @!P1 IADD3 R5, PT, PT, R7, R6, RZ ;  /* 0x0000000607059210 */ /* 0x000fc60007ffe0ff */
[----:B------:R-:W-:Y:S02]  /*0810*/  @!P1 IMAD R21, R6, R3, R4 ;  /* 0x0000000306159224 */ /* 0x000fe400078e0204 */
[----:B------:R-:W2:Y:S01]  /*0820*/  @P0 LDG.E.64 R2, desc[UR6][R18.64+0x8] ;  /* 0x0000080612020981 */ /* 0x000ea2000c1e1b00 */
[----:B---3--:R-:W-:-:S03]  /*0830*/  @!P1 IMAD.WIDE R14, R5, 0x8, R14 ;  /* 0x00000008050e9825 */ /* 0x008fc600078e020e */
[----:B------:R-:W2:Y:S01]  /*0840*/  @P0 LDG.E.64 R16, desc[UR6][R16.64] ;  /* 0x0000000610100981 */ /* 0x000ea2000c1e1b00 */
[----:B----4-:R-:W-:-:S03]  /*0850*/  @!P1 IMAD.WIDE.U32 R12, R21, 0x8, R12 ;  /* 0x00000008150c9825 */ /* 0x010fc600078e000c */
[----:B------:R-:W3:Y:S04]  /*0860*/  @!P1 LDG.E.64 R14, desc[UR6][R14.64] ;  /* 0x000000060e0e9981 */ /* 0x000ee8000c1e1b00 */
[----:B------:R-:W3:Y:S01]  /*0870*/  @!P1 LDG.E.64 R12, desc[UR6][R12.64] ;  /* 0x000000060c0c9981 */ /* 0x000ee2000c1e1b00 */
[----:B-----5:R-:W-:-:S08]  /*0880*/  @P0 DFMA R8, R10, R8, R22 ;  /* 0x000000080a08022b */ /* 0x020fd00000000016 */
[----:B--2---:R-:W-:-:S08]  /*0890*/  @P0 DFMA R22, R2, R16, R8 ;  /* 0x000000100216022b */ /* 0x004fd00000000008 */
[----:B---3--:R-:W-:-:S11]  /*08a0*/  @!P1 DFMA R22, R14, R12, R22 ;  /* 0x0000000c0e16922b */ /* 0x008fd60000000016 */
.L_x_2:
[----:B------:R-:W1:Y:S01]  /*08b0*/  LDC.64 R2, c[0x0][0x390] ;  /* 0x0000e400ff027b82 */ /* 0x000e620000000a00 */
[----:B------:R-:W-:-:S05]  /*08c0*/  IADD3 R7, PT, PT, R4, R7, RZ ;  /* 0x0000000704077210 */ /* 0x000fca0007ffe0ff */
[----:B-1----:R-:W-:-:S05]  /*08d0*/  IMAD.WIDE R2, R7, 0x8, R2 ;  /* 0x0000000807027825 */ /* 0x002fca00078e0202 */
[----:B0-----:R-:W-:Y:S01]  /*08e0*/  STG.E.64 desc[UR6][R2.64], R22 ;  /* 0x0000001602007986 */ /* 0x001fe2000c101b06 */
[----:B------:R-:W-:Y:S05]  /*08f0*/  EXIT ;  /* 0x000000000000794d */ /* 0x000fea0003800000 */
.L_x_4:
[----:B------:R-:W-:-:S00]  /*0900*/  BRA `(.L_x_4) ;  /* 0xfffffffc00fc7947 */ /* 0x000fc0000383ffff */
[----:B------:R-:W-:-:S00]  /*0910*/  NOP ;  /* 0x0000000000007918 */ /* 0x000fc00000000000 */
        /* <DEDUP_REMOVED lines=14> */
.L_x_5:


//--------------------- .nv.shared.reserved.0     --------------------------
	.section	.nv.shared.reserved.0,"aw",@nobits
	.weak		__nv_reservedSMEM_offset_0_alias
	.size		__nv_reservedSMEM_offset_0_alias, 0, 64
	.other		__nv_reservedSMEM_offset_0_alias,@"STO_CUDA_RESERVED_SHARED STV_DEFAULT"
__nv_reservedSMEM_offset_0_alias:
	.zero		0
	.zero		64


//--------------------- .nv.constant0._Z7mm_cudaPdS_S_i --------------------------
	.section	.nv.constant0._Z7mm_cudaPdS_S_i,"a",@progbits
	.sectionflags	@""
	.align	4
.nv.constant0._Z7mm_cudaPdS_S_i:
	.zero		924


//--------------------- SYMBOLS --------------------------

	.type		.nv.reservedSmem.offset0,@object
	.size		.nv.reservedSmem.offset0,0x4
